	.headerflags	@"EF_CUDA_TEXMODE_UNIFIED EF_CUDA_64BIT_ADDRESS EF_CUDA_ACCELERATORS EF_CUDA_SM90 EF_CUDA_VIRTUAL_SM(EF_CUDA_SM90)"
	.elftype	@"ET_EXEC"


//--------------------- .nv.info                  --------------------------
	.section	.nv.info,"",@"SHT_CUDA_INFO"
	.align	4


	//----- nvinfo : EIATTR_REGCOUNT
	.align		4
        /*0000*/ 	.byte	0x04, 0x2f
        /*0002*/ 	.short	(.L_1 - .L_0)
	.align		4
.L_0:
        /*0004*/ 	.word	index@(triton_poi_fused__softmax_3)
        /*0008*/ 	.word	0x0000000e


	//----- nvinfo : EIATTR_MIN_STACK_SIZE
	.align		4
.L_1:
        /*000c*/ 	.byte	0x04, 0x12
        /*000e*/ 	.short	(.L_3 - .L_2)
	.align		4
.L_2:
        /*0010*/ 	.word	index@(triton_poi_fused__softmax_3)
        /*0014*/ 	.word	0x00000000


	//----- nvinfo : EIATTR_FRAME_SIZE
	.align		4
.L_3:
        /*0018*/ 	.byte	0x04, 0x11
        /*001a*/ 	.short	(.L_5 - .L_4)
	.align		4
.L_4:
        /*001c*/ 	.word	index@(triton_poi_fused__softmax_3)
        /*0020*/ 	.word	0x00000000


	//----- nvinfo : EIATTR_MIN_STACK_SIZE
	.align		4
.L_5:
        /*0024*/ 	.byte	0x04, 0x12
        /*0026*/ 	.short	(.L_7 - .L_6)
	.align		4
.L_6:
        /*0028*/ 	.word	index@(triton_poi_fused__softmax_3)
        /*002c*/ 	.word	0x00000000
.L_7:


//--------------------- .nv.info.triton_poi_fused__softmax_3 --------------------------
	.section	.nv.info.triton_poi_fused__softmax_3,"",@"SHT_CUDA_INFO"
	.sectionflags	@""
	.align	4


	//----- nvinfo : EIATTR_CUDA_API_VERSION
	.align		4
        /*0000*/ 	.byte	0x04, 0x37
        /*0002*/ 	.short	(.L_9 - .L_8)
.L_8:
        /*0004*/ 	.word	0x0000007c


	//----- nvinfo : EIATTR_KPARAM_INFO
	.align		4
.L_9:
        /*0008*/ 	.byte	0x04, 0x17
        /*000a*/ 	.short	(.L_11 - .L_10)
.L_10:
        /*000c*/ 	.word	0x00000000
        /*0010*/ 	.short	0x0002
        /*0012*/ 	.short	0x0010
        /*0014*/ 	.byte	0x00, 0xf0, 0x11, 0x00


	//----- nvinfo : EIATTR_KPARAM_INFO
	.align		4
.L_11:
        /*0018*/ 	.byte	0x04, 0x17
        /*001a*/ 	.short	(.L_13 - .L_12)
.L_12:
        /*001c*/ 	.word	0x00000000
        /*0020*/ 	.short	0x0001
        /*0022*/ 	.short	0x0008
        /*0024*/ 	.byte	0x00, 0xf4, 0x21, 0x00


	//----- nvinfo : EIATTR_KPARAM_INFO
	.align		4
.L_13:
        /*0028*/ 	.byte	0x04, 0x17
        /*002a*/ 	.short	(.L_15 - .L_14)
.L_14:
        /*002c*/ 	.word	0x00000000
        /*0030*/ 	.short	0x0000
        /*0032*/ 	.short	0x0000
        /*0034*/ 	.byte	0x00, 0xf4, 0x21, 0x00


	//----- nvinfo : EIATTR_SPARSE_MMA_MASK
	.align		4
.L_15:
        /*0038*/ 	.byte	0x03, 0x50
        /*003a*/ 	.short	0x0000


	//----- nvinfo : EIATTR_MAXREG_COUNT
	.align		4
        /*003c*/ 	.byte	0x03, 0x1b
        /*003e*/ 	.short	0x00ff


	//----- nvinfo : EIATTR_EXIT_INSTR_OFFSETS
	.align		4
        /*0040*/ 	.byte	0x04, 0x1c
        /*0042*/ 	.short	(.L_17 - .L_16)


	//   ....[0]....
.L_16:
        /*0044*/ 	.word	0x00000290


	//   ....[1]....
        /*0048*/ 	.word	0x000002b0


	//----- nvinfo : EIATTR_REQNTID
	.align		4
.L_17:
        /*004c*/ 	.byte	0x04, 0x10
        /*004e*/ 	.short	(.L_19 - .L_18)
.L_18:
        /*0050*/ 	.word	0x00000080
        /*0054*/ 	.word	0x00000001
        /*0058*/ 	.word	0x00000001


	//----- nvinfo : EIATTR_CBANK_PARAM_SIZE
	.align		4
.L_19:
        /*005c*/ 	.byte	0x03, 0x19
        /*005e*/ 	.short	0x0014


	//----- nvinfo : EIATTR_PARAM_CBANK
	.align		4
        /*0060*/ 	.byte	0x04, 0x0a
        /*0062*/ 	.short	(.L_21 - .L_20)
	.align		4
.L_20:
        /*0064*/ 	.word	index@(.nv.constant0.triton_poi_fused__softmax_3)
        /*0068*/ 	.short	0x0210
        /*006a*/ 	.short	0x0014


	//----- nvinfo : EIATTR_SW_WAR
	.align		4
.L_21:
        /*006c*/ 	.byte	0x04, 0x36
        /*006e*/ 	.short	(.L_23 - .L_22)
.L_22:
        /*0070*/ 	.word	0x00000008
.L_23:


//--------------------- .nv.callgraph             --------------------------
	.section	.nv.callgraph,"",@"SHT_CUDA_CALLGRAPH"
	.align	4
	.sectionentsize	8
	.align		4
        /*0000*/ 	.word	0x00000000
	.align		4
        /*0004*/ 	.word	0xffffffff
	.align		4
        /*0008*/ 	.word	0x00000000
	.align		4
        /*000c*/ 	.word	0xfffffffe
	.align		4
        /*0010*/ 	.word	0x00000000
	.align		4
        /*0014*/ 	.word	0xfffffffd
	.align		4
        /*0018*/ 	.word	0x00000000
	.align		4
        /*001c*/ 	.word	0xfffffffc


//--------------------- .text.triton_poi_fused__softmax_3 --------------------------
	.section	.text.triton_poi_fused__softmax_3,"ax",@progbits
	.align	128
        .global         triton_poi_fused__softmax_3
        .type           triton_poi_fused__softmax_3,@function
        .size           triton_poi_fused__softmax_3,(.L_x_1 - triton_poi_fused__softmax_3)
        .other          triton_poi_fused__softmax_3,@"STO_CUDA_ENTRY STV_DEFAULT"
triton_poi_fused__softmax_3:
.text.triton_poi_fused__softmax_3:
[----:B------:R-:W0:Y:S02]  /*0000*/  LDC R1, c[0x0][0x28] ;  /* 0x00000a00ff017b82 */ /* 0x000e240000000800 */
[----:B------:R-:W1:Y:S01]  /*0010*/  S2R R0, SR_TID.X ;  /* 0x0000000000007919 */ /* 0x000e620000002100 */
[----:B------:R-:W2:Y:S01]  /*0020*/  LDC.64 R2, c[0x0][0x210] ;  /* 0x00008400ff027b82 */ /* 0x000ea20000000a00 */
[----:B------:R-:W-:Y:S01]  /*0030*/  IMAD.MOV.U32 R11, RZ, RZ, RZ ;  /* 0x000000ffff0b7224 */ /* 0x000fe200078e00ff */
[----:B------:R-:W-:Y:S01]  /*0040*/  ULDC.64 UR4, c[0x0][0x208] ;  /* 0x0000820000047ab9 */ /* 0x000fe20000000a00 */
[----:B------:R-:W3:Y:S01]  /*0050*/  S2R R7, SR_CTAID.X ;  /* 0x0000000000077919 */ /* 0x000ee20000002500 */
[----:B------:R-:W-:Y:S01]  /*0060*/  IMAD.MOV.U32 R6, RZ, RZ, RZ ;  /* 0x000000ffff067224 */ /* 0x000fe200078e00ff */
[----:B-1----:R-:W-:Y:S02]  /*0070*/  LOP3.LUT R0, R0, 0x7f, RZ, 0xc0, !PT ;  /* 0x0000007f00007812 */ /* 0x002fe400078ec0ff */
[----:B---3--:R-:W-:-:S03]  /*0080*/  SHF.R.S32.HI R4, RZ, 0x18, R7 ;  /* 0x00000018ff047819 */ /* 0x008fc60000011407 */
[----:B------:R-:W-:Y:S01]  /*0090*/  IMAD R7, R7, 0x80, R0 ;  /* 0x0000008007077824 */ /* 0x000fe200078e0200 */
[----:B------:R-:W-:-:S04]  /*00a0*/  SGXT R0, R4, 0x1 ;  /* 0x000000010400781a */ /* 0x000fc80000000200 */
[----:B------:R-:W-:Y:S02]  /*00b0*/  ISETP.GE.AND P0, PT, R7, 0x180, PT ;  /* 0x000001800700780c */ /* 0x000fe40003f06270 */
[----:B------:R-:W-:-:S04]  /*00c0*/  LEA.HI R0, R0, R7, RZ, 0x2 ;  /* 0x0000000700007211 */ /* 0x000fc800078f10ff */
[----:B------:R-:W-:-:S05]  /*00d0*/  LOP3.LUT R5, R0, 0xfffffffc, RZ, 0xc0, !PT ;  /* 0xfffffffc00057812 */ /* 0x000fca00078ec0ff */
[----:B--2---:R-:W-:-:S05]  /*00e0*/  IMAD.WIDE R4, R5, 0x4, R2 ;  /* 0x0000000405047825 */ /* 0x004fca00078e0202 */
[----:B------:R-:W2:Y:S01]  /*00f0*/  @!P0 LDG.E.EL R11, desc[UR4][R4.64] ;  /* 0x00000004040b8981 */ /* 0x000ea2000c2e1900 */
[----:B------:R-:W-:-:S03]  /*0100*/  CS2R R8, SRZ ;  /* 0x0000000000087805 */ /* 0x000fc6000001ff00 */
[----:B------:R-:W3:Y:S04]  /*0110*/  @!P0 LDG.E.EL R6, desc[UR4][R4.64+0x4] ;  /* 0x0000040404068981 */ /* 0x000ee8000c2e1900 */
[----:B------:R-:W4:Y:S04]  /*0120*/  @!P0 LDG.E.EL R8, desc[UR4][R4.64+0x8] ;  /* 0x0000080404088981 */ /* 0x000f28000c2e1900 */
[----:B------:R-:W5:Y:S01]  /*0130*/  @!P0 LDG.E.EL R9, desc[UR4][R4.64+0xc] ;  /* 0x00000c0404098981 */ /* 0x000f62000c2e1900 */
[----:B------:R-:W-:Y:S02]  /*0140*/  IMAD.MOV.U32 R0, RZ, RZ, RZ ;  /* 0x000000ffff007224 */ /* 0x000fe400078e00ff */
[----:B------:R-:W-:-:S05]  /*0150*/  IMAD.WIDE R2, R7, 0x4, R2 ;  /* 0x0000000407027825 */ /* 0x000fca00078e0202 */
[----:B------:R1:W5:Y:S02]  /*0160*/  @!P0 LDG.E R0, desc[UR4][R2.64] ;  /* 0x0000000402008981 */ /* 0x000364000c1e1900 */
[----:B-1----:R-:W1:Y:S02]  /*0170*/  LDC.64 R2, c[0x0][0x218] ;  /* 0x00008600ff027b82 */ /* 0x002e640000000a00 */
[----:B-1----:R-:W-:Y:S01]  /*0180*/  IMAD.WIDE R2, R7, 0x4, R2 ;  /* 0x0000000407027825 */ /* 0x002fe200078e0202 */
[C---:B--2---:R-:W-:Y:S02]  /*0190*/  FSETP.NAN.AND P2, PT, R11.reuse, R11, PT ;  /* 0x0000000b0b00720b */ /* 0x044fe40003f48000 */
[----:B---3--:R-:W-:-:S11]  /*01a0*/  FSETP.GT.AND P1, PT, R11, R6, PT ;  /* 0x000000060b00720b */ /* 0x008fd60003f24000 */
[----:B------:R-:W-:-:S04]  /*01b0*/  @!P2 FSEL R11, R11, R6, P1 ;  /* 0x000000060b0ba208 */ /* 0x000fc80000800000 */
[C---:B----4-:R-:W-:Y:S02]  /*01c0*/  FSETP.GT.AND P1, PT, R11.reuse, R8, PT ;  /* 0x000000080b00720b */ /* 0x050fe40003f24000 */
[----:B------:R-:W-:-:S11]  /*01d0*/  FSETP.NAN.AND P2, PT, R11, R11, PT ;  /* 0x0000000b0b00720b */ /* 0x000fd60003f48000 */
[----:B------:R-:W-:-:S04]  /*01e0*/  @!P1 FSEL R11, R11, R8, P2 ;  /* 0x000000080b0b9208 */ /* 0x000fc80001000000 */
[C---:B-----5:R-:W-:Y:S02]  /*01f0*/  FSETP.GT.AND P1, PT, R11.reuse, R9, PT ;  /* 0x000000090b00720b */ /* 0x060fe40003f24000 */
[----:B------:R-:W-:-:S11]  /*0200*/  FSETP.NAN.AND P2, PT, R11, R11, PT ;  /* 0x0000000b0b00720b */ /* 0x000fd60003f48000 */
[----:B------:R-:W-:-:S05]  /*0210*/  @!P1 FSEL R11, R11, R9, P2 ;  /* 0x000000090b0b9208 */ /* 0x000fca0001000000 */
[----:B------:R-:W-:-:S04]  /*0220*/  FADD R0, -R11, R0 ;  /* 0x000000000b007221 */ /* 0x000fc80000000100 */
[----:B------:R-:W-:-:S04]  /*0230*/  FMUL R0, R0, 0.125 ;  /* 0x3e00000000007820 */ /* 0x000fc80000400000 */
[----:B------:R-:W-:-:S05]  /*0240*/  FMUL R0, R0, 1.4426950216293334961 ;  /* 0x3fb8aa3b00007820 */ /* 0x000fca0000400000 */
[----:B------:R-:W-:-:S13]  /*0250*/  FSETP.GEU.AND P1, PT, R0, -126, PT ;  /* 0xc2fc00000000780b */ /* 0x000fda0003f2e000 */
[----:B------:R-:W-:-:S04]  /*0260*/  @!P1 FMUL R0, R0, 0.5 ;  /* 0x3f00000000009820 */ /* 0x000fc80000400000 */
[----:B------:R-:W1:Y:S02]  /*0270*/  MUFU.EX2 R5, R0 ;  /* 0x0000000000057308 */ /* 0x000e640000000800 */
[----:B-1----:R-:W-:Y:S01]  /*0280*/  @!P1 FMUL R5, R5, R5 ;  /* 0x0000000505059220 */ /* 0x002fe20000400000 */
[----:B------:R-:W-:Y:S06]  /*0290*/  @P0 EXIT ;  /* 0x000000000000094d */ /* 0x000fec0003800000 */
[----:B------:R-:W-:Y:S01]  /*02a0*/  STG.E desc[UR4][R2.64], R5 ;  /* 0x0000000502007986 */ /* 0x000fe2000c101904 */
[----:B------:R-:W-:Y:S05]  /*02b0*/  EXIT ;  /* 0x000000000000794d */ /* 0x000fea0003800000 */
.L_x_0:
[----:B------:R-:W-:-:S00]  /*02c0*/  BRA `(.L_x_0) ;  /* 0xfffffffc00fc7947 */ /* 0x000fc0000383ffff */
[----:B------:R-:W-:-:S00]  /*02d0*/  NOP ;  /* 0x0000000000007918 */ /* 0x000fc00000000000 */
        /* <DEDUP_REMOVED lines=10> */
.L_x_1:


//--------------------- .nv.constant0.triton_poi_fused__softmax_3 --------------------------
	.section	.nv.constant0.triton_poi_fused__softmax_3,"a",@progbits
	.sectionflags	@""
	.align	4
.nv.constant0.triton_poi_fused__softmax_3:
	.zero		548
